	.headerflags	@"EF_CUDA_TEXMODE_UNIFIED EF_CUDA_64BIT_ADDRESS EF_CUDA_ACCELERATORS EF_CUDA_SM90 EF_CUDA_VIRTUAL_SM(EF_CUDA_SM90)"
	.elftype	@"ET_EXEC"


//--------------------- .nv.info                  --------------------------
	.section	.nv.info,"",@"SHT_CUDA_INFO"
	.align	4


	//----- nvinfo : EIATTR_REGCOUNT
	.align		4
        /*0000*/ 	.byte	0x04, 0x2f
        /*0002*/ 	.short	(.L_3 - .L_2)
	.align		4
.L_2:
        /*0004*/ 	.word	index@(triton_poi_fused_cat_1)
        /*0008*/ 	.word	0x00000020


	//----- nvinfo : EIATTR_MIN_STACK_SIZE
	.align		4
.L_3:
        /*000c*/ 	.byte	0x04, 0x12
        /*000e*/ 	.short	(.L_5 - .L_4)
	.align		4
.L_4:
        /*0010*/ 	.word	index@(triton_poi_fused_cat_1)
        /*0014*/ 	.word	0x00000000


	//----- nvinfo : EIATTR_FRAME_SIZE
	.align		4
.L_5:
        /*0018*/ 	.byte	0x04, 0x11
        /*001a*/ 	.short	(.L_7 - .L_6)
	.align		4
.L_6:
        /*001c*/ 	.word	index@(triton_poi_fused_cat_1)
        /*0020*/ 	.word	0x00000000


	//----- nvinfo : EIATTR_MIN_STACK_SIZE
	.align		4
.L_7:
        /*0024*/ 	.byte	0x04, 0x12
        /*0026*/ 	.short	(.L_9 - .L_8)
	.align		4
.L_8:
        /*0028*/ 	.word	index@(triton_poi_fused_cat_1)
        /*002c*/ 	.word	0x00000000
.L_9:


//--------------------- .nv.info.triton_poi_fused_cat_1 --------------------------
	.section	.nv.info.triton_poi_fused_cat_1,"",@"SHT_CUDA_INFO"
	.sectionflags	@""
	.align	4


	//----- nvinfo : EIATTR_CUDA_API_VERSION
	.align		4
        /*0000*/ 	.byte	0x04, 0x37
        /*0002*/ 	.short	(.L_11 - .L_10)
.L_10:
        /*0004*/ 	.word	0x0000007c


	//----- nvinfo : EIATTR_KPARAM_INFO
	.align		4
.L_11:
        /*0008*/ 	.byte	0x04, 0x17
        /*000a*/ 	.short	(.L_13 - .L_12)
.L_12:
        /*000c*/ 	.word	0x00000000
        /*0010*/ 	.short	0x000b
        /*0012*/ 	.short	0x0058
        /*0014*/ 	.byte	0x00, 0xf0, 0x11, 0x00


	//----- nvinfo : EIATTR_KPARAM_INFO
	.align		4
.L_13:
        /*0018*/ 	.byte	0x04, 0x17
        /*001a*/ 	.short	(.L_15 - .L_14)
.L_14:
        /*001c*/ 	.word	0x00000000
        /*0020*/ 	.short	0x000a
        /*0022*/ 	.short	0x0050
        /*0024*/ 	.byte	0x00, 0xf4, 0x21, 0x00


	//----- nvinfo : EIATTR_KPARAM_INFO
	.align		4
.L_15:
        /*0028*/ 	.byte	0x04, 0x17
        /*002a*/ 	.short	(.L_17 - .L_16)
.L_16:
        /*002c*/ 	.word	0x00000000
        /*0030*/ 	.short	0x0009
        /*0032*/ 	.short	0x0048
        /*0034*/ 	.byte	0x00, 0xf4, 0x21, 0x00


	//----- nvinfo : EIATTR_KPARAM_INFO
	.align		4
.L_17:
        /*0038*/ 	.byte	0x04, 0x17
        /*003a*/ 	.short	(.L_19 - .L_18)
.L_18:
        /*003c*/ 	.word	0x00000000
        /*0040*/ 	.short	0x0008
        /*0042*/ 	.short	0x0040
        /*0044*/ 	.byte	0x00, 0xf4, 0x21, 0x00


	//----- nvinfo : EIATTR_KPARAM_INFO
	.align		4
.L_19:
        /*0048*/ 	.byte	0x04, 0x17
        /*004a*/ 	.short	(.L_21 - .L_20)
.L_20:
        /*004c*/ 	.word	0x00000000
        /*0050*/ 	.short	0x0007
        /*0052*/ 	.short	0x0038
        /*0054*/ 	.byte	0x00, 0xf4, 0x21, 0x00


	//----- nvinfo : EIATTR_KPARAM_INFO
	.align		4
.L_21:
        /*0058*/ 	.byte	0x04, 0x17
        /*005a*/ 	.short	(.L_23 - .L_22)
.L_22:
        /*005c*/ 	.word	0x00000000
        /*0060*/ 	.short	0x0006
        /*0062*/ 	.short	0x0030
        /*0064*/ 	.byte	0x00, 0xf4, 0x21, 0x00


	//----- nvinfo : EIATTR_KPARAM_INFO
	.align		4
.L_23:
        /*0068*/ 	.byte	0x04, 0x17
        /*006a*/ 	.short	(.L_25 - .L_24)
.L_24:
        /*006c*/ 	.word	0x00000000
        /*0070*/ 	.short	0x0005
        /*0072*/ 	.short	0x0028
        /*0074*/ 	.byte	0x00, 0xf4, 0x21, 0x00


	//----- nvinfo : EIATTR_KPARAM_INFO
	.align		4
.L_25:
        /*0078*/ 	.byte	0x04, 0x17
        /*007a*/ 	.short	(.L_27 - .L_26)
.L_26:
        /*007c*/ 	.word	0x00000000
        /*0080*/ 	.short	0x0004
        /*0082*/ 	.short	0x0020
        /*0084*/ 	.byte	0x00, 0xf4, 0x21, 0x00


	//----- nvinfo : EIATTR_KPARAM_INFO
	.align		4
.L_27:
        /*0088*/ 	.byte	0x04, 0x17
        /*008a*/ 	.short	(.L_29 - .L_28)
.L_28:
        /*008c*/ 	.word	0x00000000
        /*0090*/ 	.short	0x0003
        /*0092*/ 	.short	0x0018
        /*0094*/ 	.byte	0x00, 0xf4, 0x21, 0x00


	//----- nvinfo : EIATTR_KPARAM_INFO
	.align		4
.L_29:
        /*0098*/ 	.byte	0x04, 0x17
        /*009a*/ 	.short	(.L_31 - .L_30)
.L_30:
        /*009c*/ 	.word	0x00000000
        /*00a0*/ 	.short	0x0002
        /*00a2*/ 	.short	0x0010
        /*00a4*/ 	.byte	0x00, 0xf4, 0x21, 0x00


	//----- nvinfo : EIATTR_KPARAM_INFO
	.align		4
.L_31:
        /*00a8*/ 	.byte	0x04, 0x17
        /*00aa*/ 	.short	(.L_33 - .L_32)
.L_32:
        /*00ac*/ 	.word	0x00000000
        /*00b0*/ 	.short	0x0001
        /*00b2*/ 	.short	0x0008
        /*00b4*/ 	.byte	0x00, 0xf4, 0x21, 0x00


	//----- nvinfo : EIATTR_KPARAM_INFO
	.align		4
.L_33:
        /*00b8*/ 	.byte	0x04, 0x17
        /*00ba*/ 	.short	(.L_35 - .L_34)
.L_34:
        /*00bc*/ 	.word	0x00000000
        /*00c0*/ 	.short	0x0000
        /*00c2*/ 	.short	0x0000
        /*00c4*/ 	.byte	0x00, 0xf4, 0x21, 0x00


	//----- nvinfo : EIATTR_SPARSE_MMA_MASK
	.align		4
.L_35:
        /*00c8*/ 	.byte	0x03, 0x50
        /*00ca*/ 	.short	0x0000


	//----- nvinfo : EIATTR_MAXREG_COUNT
	.align		4
        /*00cc*/ 	.byte	0x03, 0x1b
        /*00ce*/ 	.short	0x00ff


	//----- nvinfo : EIATTR_EXIT_INSTR_OFFSETS
	.align		4
        /*00d0*/ 	.byte	0x04, 0x1c
        /*00d2*/ 	.short	(.L_37 - .L_36)


	//   ....[0]....
.L_36:
        /*00d4*/ 	.word	0x00000a20


	//----- nvinfo : EIATTR_REQNTID
	.align		4
.L_37:
        /*00d8*/ 	.byte	0x04, 0x10
        /*00da*/ 	.short	(.L_39 - .L_38)
.L_38:
        /*00dc*/ 	.word	0x00000100
        /*00e0*/ 	.word	0x00000001
        /*00e4*/ 	.word	0x00000001


	//----- nvinfo : EIATTR_CBANK_PARAM_SIZE
	.align		4
.L_39:
        /*00e8*/ 	.byte	0x03, 0x19
        /*00ea*/ 	.short	0x005c


	//----- nvinfo : EIATTR_PARAM_CBANK
	.align		4
        /*00ec*/ 	.byte	0x04, 0x0a
        /*00ee*/ 	.short	(.L_41 - .L_40)
	.align		4
.L_40:
        /*00f0*/ 	.word	index@(.nv.constant0.triton_poi_fused_cat_1)
        /*00f4*/ 	.short	0x0210
        /*00f6*/ 	.short	0x005c


	//----- nvinfo : EIATTR_SW_WAR
	.align		4
.L_41:
        /*00f8*/ 	.byte	0x04, 0x36
        /*00fa*/ 	.short	(.L_43 - .L_42)
.L_42:
        /*00fc*/ 	.word	0x00000008
.L_43:


//--------------------- .nv.callgraph             --------------------------
	.section	.nv.callgraph,"",@"SHT_CUDA_CALLGRAPH"
	.align	4
	.sectionentsize	8
	.align		4
        /*0000*/ 	.word	0x00000000
	.align		4
        /*0004*/ 	.word	0xffffffff
	.align		4
        /*0008*/ 	.word	0x00000000
	.align		4
        /*000c*/ 	.word	0xfffffffe
	.align		4
        /*0010*/ 	.word	0x00000000
	.align		4
        /*0014*/ 	.word	0xfffffffd
	.align		4
        /*0018*/ 	.word	0x00000000
	.align		4
        /*001c*/ 	.word	0xfffffffc


//--------------------- .nv.constant4             --------------------------
	.section	.nv.constant4,"a",@progbits
	.align	8
	.align		8
.nv.constant4:
        /*0000*/ 	.dword	_$_str
	.align		8
        /*0008*/ 	.dword	_$_str_$_2


//--------------------- .text.triton_poi_fused_cat_1 --------------------------
	.section	.text.triton_poi_fused_cat_1,"ax",@progbits
	.align	128
        .global         triton_poi_fused_cat_1
        .type           triton_poi_fused_cat_1,@function
        .size           triton_poi_fused_cat_1,(.L_x_1 - triton_poi_fused_cat_1)
        .other          triton_poi_fused_cat_1,@"STO_CUDA_ENTRY STV_DEFAULT"
triton_poi_fused_cat_1:
.text.triton_poi_fused_cat_1:
[----:B------:R-:W-:Y:S01]  /*0000*/  LDC R1, c[0x0][0x28] ;  /* 0x00000a00ff017b82 */ /* 0x000fe20000000800 */
[----:B------:R-:W1:Y:S07]  /*0010*/  S2R R0, SR_TID.X ;  /* 0x0000000000007919 */ /* 0x000e6e0000002100 */
[----:B------:R-:W2:Y:S01]  /*0020*/  LDC.64 R18, c[0x0][0x220] ;  /* 0x00008800ff127b82 */ /* 0x000ea20000000a00 */
[----:B------:R-:W-:Y:S01]  /*0030*/  CS2R R6, SRZ ;  /* 0x0000000000067805 */ /* 0x000fe2000001ff00 */
[----:B------:R-:W-:Y:S01]  /*0040*/  ULDC.64 UR4, c[0x0][0x208] ;  /* 0x0000820000047ab9 */ /* 0x000fe20000000a00 */
[----:B------:R-:W3:Y:S05]  /*0050*/  S2R R3, SR_CTAID.X ;  /* 0x0000000000037919 */ /* 0x000eea0000002500 */
[----:B------:R-:W4:Y:S01]  /*0060*/  LDC.64 R26, c[0x0][0x248] ;  /* 0x00009200ff1a7b82 */ /* 0x000f220000000a00 */
[----:B------:R-:W-:-:S07]  /*0070*/  CS2R R8, SRZ ;  /* 0x0000000000087805 */ /* 0x000fce000001ff00 */
[----:B------:R-:W5:Y:S08]  /*0080*/  LDC.64 R16, c[0x0][0x228] ;  /* 0x00008a00ff107b82 */ /* 0x000f700000000a00 */
[----:B------:R-:W4:Y:S01]  /*0090*/  LDC.64 R24, c[0x0][0x218] ;  /* 0x00008600ff187b82 */ /* 0x000f220000000a00 */
[----:B-1----:R-:W-:-:S07]  /*00a0*/  IMAD.SHL.U32 R0, R0, 0x2, RZ ;  /* 0x0000000200007824 */ /* 0x002fce00078e00ff */
[----:B------:R-:W1:Y:S01]  /*00b0*/  LDC.64 R12, c[0x0][0x230] ;  /* 0x00008c00ff0c7b82 */ /* 0x000e620000000a00 */
[----:B---3--:R-:W-:Y:S02]  /*00c0*/  SHF.R.S32.HI R23, RZ, 0x16, R3 ;  /* 0x00000016ff177819 */ /* 0x008fe40000011403 */
[----:B------:R-:W-:Y:S02]  /*00d0*/  LOP3.LUT R0, R0, 0x1fe, RZ, 0xc0, !PT ;  /* 0x000001fe00007812 */ /* 0x000fe400078ec0ff */
[----:B------:R-:W-:-:S03]  /*00e0*/  SGXT R23, R23, 0x1 ;  /* 0x000000011717781a */ /* 0x000fc60000000200 */
[----:B------:R-:W3:Y:S01]  /*00f0*/  LDC.64 R14, c[0x0][0x240] ;  /* 0x00009000ff0e7b82 */ /* 0x000ee20000000a00 */
[----:B------:R-:W-:-:S05]  /*0100*/  IMAD R20, R3, 0x200, R0 ;  /* 0x0000020003147824 */ /* 0x000fca00078e0200 */
[----:B------:R-:W-:Y:S02]  /*0110*/  LEA.HI R21, R23, R20, RZ, 0xc ;  /* 0x0000001417157211 */ /* 0x000fe400078f60ff */
[----:B------:R-:W-:Y:S01]  /*0120*/  CS2R R10, SRZ ;  /* 0x00000000000a7805 */ /* 0x000fe2000001ff00 */
[----:B------:R-:W-:Y:S01]  /*0130*/  IMAD.MOV.U32 R5, RZ, RZ, RZ ;  /* 0x000000ffff057224 */ /* 0x000fe200078e00ff */
[----:B------:R-:W1:Y:S01]  /*0140*/  LDC.64 R28, c[0x0][0x250] ;  /* 0x00009400ff1c7b82 */ /* 0x000e620000000a00 */
[----:B------:R-:W-:-:S04]  /*0150*/  SHF.R.S32.HI R4, RZ, 0xc, R21 ;  /* 0x0000000cff047819 */ /* 0x000fc80000011415 */
[----:B------:R-:W-:-:S04]  /*0160*/  LEA.HI R0, R4, R4, RZ, 0x9 ;  /* 0x0000000404007211 */ /* 0x000fc800078f48ff */
[----:B------:R-:W-:-:S05]  /*0170*/  LOP3.LUT R3, R0, 0xfffffe00, RZ, 0xc0, !PT ;  /* 0xfffffe0000037812 */ /* 0x000fca00078ec0ff */
[----:B------:R-:W-:-:S04]  /*0180*/  IMAD.IADD R4, R4, 0x1, -R3 ;  /* 0x0000000104047824 */ /* 0x000fc800078e0a03 */
[C---:B--2---:R-:W-:Y:S01]  /*0190*/  IMAD.WIDE R18, R4.reuse, 0x4, R18 ;  /* 0x0000000404127825 */ /* 0x044fe200078e0212 */
[C---:B------:R-:W-:Y:S02]  /*01a0*/  ISETP.GE.AND P0, PT, R4.reuse, 0x100, PT ;  /* 0x000001000400780c */ /* 0x040fe40003f06270 */
[----:B------:R-:W-:-:S11]  /*01b0*/  ISETP.GT.AND P1, PT, R4, 0xff, PT ;  /* 0x000000ff0400780c */ /* 0x000fd60003f24270 */
[----:B------:R-:W2:Y:S01]  /*01c0*/  @!P0 LDG.E.EL R6, desc[UR4][R18.64] ;  /* 0x0000000412068981 */ /* 0x000ea2000c2e1900 */
[----:B------:R-:W-:Y:S01]  /*01d0*/  CS2R R2, SRZ ;  /* 0x0000000000027805 */ /* 0x000fe2000001ff00 */
[C---:B----4-:R-:W-:Y:S02]  /*01e0*/  IMAD.WIDE R26, R4.reuse, 0x4, R26 ;  /* 0x00000004041a7825 */ /* 0x050fe400078e021a */
[----:B------:R4:W2:Y:S04]  /*01f0*/  @!P0 LDG.E.EL R7, desc[UR4][R18.64] ;  /* 0x0000000412078981 */ /* 0x0008a8000c2e1900 */
[----:B------:R-:W2:Y:S04]  /*0200*/  @P1 LDG.E.EL R3, desc[UR4][R26.64+-0x400] ;  /* 0xfffc00041a031981 */ /* 0x000ea8000c2e1900 */
[----:B------:R-:W2:Y:S01]  /*0210*/  @P1 LDG.E.EL R9, desc[UR4][R26.64+-0x400] ;  /* 0xfffc00041a091981 */ /* 0x000ea2000c2e1900 */
[C---:B-----5:R-:W-:Y:S01]  /*0220*/  IMAD.WIDE R16, R4.reuse, 0x4, R16 ;  /* 0x0000000404107825 */ /* 0x060fe200078e0210 */
[----:B----4-:R-:W4:Y:S03]  /*0230*/  LDC.64 R18, c[0x0][0x210] ;  /* 0x00008400ff127b82 */ /* 0x010f260000000a00 */
[----:B0-----:R-:W-:Y:S01]  /*0240*/  IMAD.WIDE R24, R4, 0x4, R24 ;  /* 0x0000000404187825 */ /* 0x001fe200078e0218 */
[----:B------:R-:W5:Y:S04]  /*0250*/  @!P0 LDG.E.EL R8, desc[UR4][R16.64] ;  /* 0x0000000410088981 */ /* 0x000f68000c2e1900 */
[----:B------:R0:W5:Y:S01]  /*0260*/  @!P0 LDG.E.EL R10, desc[UR4][R16.64] ;  /* 0x00000004100a8981 */ /* 0x000162000c2e1900 */
[----:B------:R-:W-:-:S03]  /*0270*/  LOP3.LUT R21, R21, 0xfffff000, RZ, 0xc0, !PT ;  /* 0xfffff00015157812 */ /* 0x000fc600078ec0ff */
[----:B------:R-:W5:Y:S04]  /*0280*/  @!P0 LDG.E.EL R5, desc[UR4][R24.64] ;  /* 0x0000000418058981 */ /* 0x000f68000c2e1900 */
[----:B------:R3:W5:Y:S01]  /*0290*/  @!P0 LDG.E.EL R11, desc[UR4][R24.64] ;  /* 0x00000004180b8981 */ /* 0x000762000c2e1900 */
[----:B------:R-:W-:Y:S01]  /*02a0*/  IMAD.MOV.U32 R0, RZ, RZ, RZ ;  /* 0x000000ffff007224 */ /* 0x000fe200078e00ff */
[----:B0-----:R-:W0:Y:S01]  /*02b0*/  LDC.64 R16, c[0x0][0x238] ;  /* 0x00008e00ff107b82 */ /* 0x001e220000000a00 */
[----:B------:R-:W-:Y:S02]  /*02c0*/  IMAD.IADD R21, R20, 0x1, -R21 ;  /* 0x0000000114157824 */ /* 0x000fe400078e0a15 */
[----:B-1----:R-:W-:Y:S01]  /*02d0*/  IMAD.WIDE R12, R4, 0x4, R12 ;  /* 0x00000004040c7825 */ /* 0x002fe200078e020c */
[----:B---3--:R-:W-:-:S03]  /*02e0*/  LEA.HI R24, R23, R20, RZ, 0x15 ;  /* 0x0000001417187211 */ /* 0x008fc600078fa8ff */
[----:B------:R-:W-:Y:S01]  /*02f0*/  IMAD.WIDE R14, R4, 0x4, R14 ;  /* 0x00000004040e7825 */ /* 0x000fe200078e020e */
[----:B------:R-:W3:Y:S01]  /*0300*/  @!P0 LDG.E.EL R2, desc[UR4][R12.64] ;  /* 0x000000040c028981 */ /* 0x000ee2000c2e1900 */
[----:B------:R-:W-:Y:S02]  /*0310*/  LOP3.LUT R27, R24, 0xffe00000, RZ, 0xc0, !PT ;  /* 0xffe00000181b7812 */ /* 0x000fe400078ec0ff */
[----:B------:R-:W-:Y:S02]  /*0320*/  SHF.R.S32.HI R24, RZ, 0x15, R24 ;  /* 0x00000015ff187819 */ /* 0x000fe40000011418 */
[----:B------:R-:W-:Y:S01]  /*0330*/  CS2R R22, SRZ ;  /* 0x0000000000167805 */ /* 0x000fe2000001ff00 */
[----:B------:R1:W3:Y:S01]  /*0340*/  @!P0 LDG.E.EL R0, desc[UR4][R12.64] ;  /* 0x000000040c008981 */ /* 0x0002e2000c2e1900 */
[----:B------:R-:W-:Y:S02]  /*0350*/  IMAD.IADD R27, R20, 0x1, -R27 ;  /* 0x00000001141b7824 */ /* 0x000fe400078e0a1b */
[----:B------:R-:W-:-:S02]  /*0360*/  IMAD R21, R24, 0x100000, R21 ;  /* 0x0010000018157824 */ /* 0x000fc400078e0215 */
[----:B------:R-:W-:Y:S01]  /*0370*/  IMAD R27, R24, 0x100000, R27 ;  /* 0x00100000181b7824 */ /* 0x000fe200078e021b */
[----:B------:R-:W3:Y:S01]  /*0380*/  @P1 LDG.E.EL R22, desc[UR4][R14.64+-0x400] ;  /* 0xfffc00040e161981 */ /* 0x000ee2000c2e1900 */
[----:B------:R-:W-:Y:S01]  /*0390*/  IMAD R21, R4, 0x1000, R21 ;  /* 0x0000100004157824 */ /* 0x000fe200078e0215 */
[----:B-1----:R-:W1:Y:S02]  /*03a0*/  LDC.64 R12, c[0x0][0x258] ;  /* 0x00009600ff0c7b82 */ /* 0x002e640000000a00 */
[----:B------:R0:W3:Y:S01]  /*03b0*/  @P1 LDG.E.EL R23, desc[UR4][R14.64+-0x400] ;  /* 0xfffc00040e171981 */ /* 0x0000e2000c2e1900 */
[----:B----4-:R-:W-:-:S04]  /*03c0*/  IMAD.WIDE R18, R27, 0x4, R18 ;  /* 0x000000041b127825 */ /* 0x010fc800078e0212 */
[----:B------:R-:W-:Y:S01]  /*03d0*/  VIADD R21, R21, 0xfff00000 ;  /* 0xfff0000015157836 */ /* 0x000fe20000000000 */
[----:B0-----:R-:W-:-:S03]  /*03e0*/  CS2R R14, SRZ ;  /* 0x00000000000e7805 */ /* 0x001fc6000001ff00 */
[----:B------:R-:W-:Y:S01]  /*03f0*/  IMAD.WIDE R16, R21, 0x4, R16 ;  /* 0x0000000415107825 */ /* 0x000fe200078e0210 */
[----:B------:R-:W-:Y:S02]  /*0400*/  CS2R R20, SRZ ;  /* 0x0000000000147805 */ /* 0x000fe4000001ff00 */
[----:B------:R-:W4:Y:S01]  /*0410*/  @!P0 LDG.E.64 R14, desc[UR4][R18.64] ;  /* 0x00000004120e8981 */ /* 0x000f22000c1e1b00 */
[----:B------:R-:W-:-:S03]  /*0420*/  IMAD.MOV.U32 R25, RZ, RZ, RZ ;  /* 0x000000ffff197224 */ /* 0x000fc600078e00ff */
[----:B------:R-:W3:Y:S01]  /*0430*/  @P1 LDG.E.64 R20, desc[UR4][R16.64] ;  /* 0x0000000410141981 */ /* 0x000ee2000c1e1b00 */
[----:B------:R-:W-:Y:S02]  /*0440*/  IMAD.MOV.U32 R26, RZ, RZ, RZ ;  /* 0x000000ffff1a7224 */ /* 0x000fe400078e00ff */
[----:B------:R-:W-:-:S04]  /*0450*/  IMAD.WIDE R28, R4, 0x4, R28 ;  /* 0x00000004041c7825 */ /* 0x000fc800078e021c */
[----:B-1----:R-:W-:Y:S01]  /*0460*/  IMAD.WIDE R12, R4, 0x4, R12 ;  /* 0x00000004040c7825 */ /* 0x002fe200078e020c */
[----:B------:R-:W3:Y:S03]  /*0470*/  @P1 LDG.E.EL R25, desc[UR4][R28.64+-0x400] ;  /* 0xfffc00041c191981 */ /* 0x000ee6000c2e1900 */
[----:B------:R-:W-:Y:S01]  /*0480*/  IMAD.MOV.U32 R4, RZ, RZ, RZ ;  /* 0x000000ffff047224 */ /* 0x000fe200078e00ff */
[----:B------:R0:W3:Y:S05]  /*0490*/  @P1 LDG.E.EL R26, desc[UR4][R28.64+-0x400] ;  /* 0xfffc00041c1a1981 */ /* 0x0000ea000c2e1900 */
[----:B------:R-:W3:Y:S01]  /*04a0*/  @P1 LDG.E.EL R4, desc[UR4][R12.64+-0x400] ;  /* 0xfffc00040c041981 */ /* 0x000ee2000c2e1900 */
[----:B0-----:R-:W-:-:S06]  /*04b0*/  IMAD.MOV.U32 R28, RZ, RZ, RZ ;  /* 0x000000ffff1c7224 */ /* 0x001fcc00078e00ff */
[----:B------:R0:W3:Y:S01]  /*04c0*/  @P1 LDG.E.EL R28, desc[UR4][R12.64+-0x400] ;  /* 0xfffc00040c1c1981 */ /* 0x0000e2000c2e1900 */
[----:B------:R-:W-:Y:S01]  /*04d0*/  IMAD R27, R24, 0x500000, R27 ;  /* 0x00500000181b7824 */ /* 0x000fe200078e021b */
[----:B--2---:R-:W-:-:S05]  /*04e0*/  SEL R6, R6, RZ, !P0 ;  /* 0x000000ff06067207 */ /* 0x004fca0004000000 */
[----:B------:R-:W-:-:S06]  /*04f0*/  FADD R18, R6, 0.0010000000474974513054 ;  /* 0x3a83126f06127421 */ /* 0x000fcc0000000000 */
[----:B------:R-:W1:Y:S01]  /*0500*/  MUFU.SQRT R18, R18 ;  /* 0x0000001200127308 */ /* 0x000e620000002000 */
[----:B------:R-:W-:Y:S02]  /*0510*/  SEL R7, R7, RZ, !P0 ;  /* 0x000000ff07077207 */ /* 0x000fe40004000000 */
[----:B------:R-:W-:-:S03]  /*0520*/  SEL R6, R3, RZ, P1 ;  /* 0x000000ff03067207 */ /* 0x000fc60000800000 */
[----:B------:R-:W-:Y:S02]  /*0530*/  FADD R7, R7, 0.0010000000474974513054 ;  /* 0x3a83126f07077421 */ /* 0x000fe40000000000 */
[----:B------:R-:W-:Y:S02]  /*0540*/  FADD R6, R6, 0.0010000000474974513054 ;  /* 0x3a83126f06067421 */ /* 0x000fe40000000000 */
[----:B------:R-:W2:Y:S01]  /*0550*/  MUFU.SQRT R3, R7 ;  /* 0x0000000700037308 */ /* 0x000ea20000002000 */
[C---:B-1----:R-:W-:Y:S02]  /*0560*/  FSETP.GT.AND P4, PT, R18.reuse, 8.50705917302346158658e+37, PT ;  /* 0x7e8000001200780b */ /* 0x042fe40003f84000 */
[----:B------:R-:W-:Y:S02]  /*0570*/  FSETP.GEU.AND P5, PT, R18, 1.175494350822287508e-38, PT ;  /* 0x008000001200780b */ /* 0x000fe40003fae000 */
[----:B------:R-:W-:-:S03]  /*0580*/  SEL R9, R9, RZ, P1 ;  /* 0x000000ff09097207 */ /* 0x000fc60000800000 */
[----:B------:R-:W1:Y:S02]  /*0590*/  MUFU.SQRT R6, R6 ;  /* 0x0000000600067308 */ /* 0x000e640000002000 */
[----:B0-----:R-:W-:Y:S01]  /*05a0*/  FADD R13, R9, 0.0010000000474974513054 ;  /* 0x3a83126f090d7421 */ /* 0x001fe20000000000 */
[----:B--2---:R-:W-:-:S03]  /*05b0*/  FSETP.GT.AND P2, PT, R3, 8.50705917302346158658e+37, PT ;  /* 0x7e8000000300780b */ /* 0x004fc60003f44000 */
[----:B------:R-:W-:Y:S01]  /*05c0*/  @P4 FMUL R18, R18, 0.25 ;  /* 0x3e80000012124820 */ /* 0x000fe20000400000 */
[----:B------:R-:W-:Y:S01]  /*05d0*/  IMAD.MOV.U32 R7, RZ, RZ, 0x3e800000 ;  /* 0x3e800000ff077424 */ /* 0x000fe200078e00ff */
[----:B------:R-:W0:Y:S02]  /*05e0*/  MUFU.SQRT R13, R13 ;  /* 0x0000000d000d7308 */ /* 0x000e240000002000 */
[----:B------:R-:W-:Y:S01]  /*05f0*/  @!P5 FMUL R18, R18, 16777216 ;  /* 0x4b8000001212d820 */ /* 0x000fe20000400000 */
[----:B------:R-:W-:Y:S02]  /*0600*/  FSETP.GEU.AND P3, PT, R3, 1.175494350822287508e-38, PT ;  /* 0x008000000300780b */ /* 0x000fe40003f6e000 */
[----:B------:R-:W-:-:S03]  /*0610*/  FSEL R12, R7, 1, P4 ;  /* 0x3f800000070c7808 */ /* 0x000fc60002000000 */
[----:B------:R-:W2:Y:S01]  /*0620*/  MUFU.RCP R9, R18 ;  /* 0x0000001200097308 */ /* 0x000ea20000001000 */
[----:B-1----:R-:W-:Y:S01]  /*0630*/  FSETP.GT.AND P4, PT, R6, 8.50705917302346158658e+37, PT ;  /* 0x7e8000000600780b */ /* 0x002fe20003f84000 */
[----:B------:R-:W-:Y:S01]  /*0640*/  @!P5 FMUL R12, R12, 16777216 ;  /* 0x4b8000000c0cd820 */ /* 0x000fe20000400000 */
[----:B------:R-:W-:Y:S01]  /*0650*/  FSETP.GEU.AND P5, PT, R6, 1.175494350822287508e-38, PT ;  /* 0x008000000600780b */ /* 0x000fe20003fae000 */
[----:B------:R-:W-:Y:S01]  /*0660*/  @P2 FMUL R3, R3, 0.25 ;  /* 0x3e80000003032820 */ /* 0x000fe20000400000 */
[----:B0-----:R-:W-:-:S03]  /*0670*/  FSETP.GT.AND P6, PT, R13, 8.50705917302346158658e+37, PT ;  /* 0x7e8000000d00780b */ /* 0x001fc60003fc4000 */
[----:B------:R-:W-:Y:S01]  /*0680*/  @!P3 FMUL R3, R3, 16777216 ;  /* 0x4b8000000303b820 */ /* 0x000fe20000400000 */
[----:B------:R-:W-:Y:S02]  /*0690*/  FSEL R17, R7, 1, P2 ;  /* 0x3f80000007117808 */ /* 0x000fe40001000000 */
[----:B------:R-:W-:-:S03]  /*06a0*/  FSETP.GEU.AND P2, PT, R13, 1.175494350822287508e-38, PT ;  /* 0x008000000d00780b */ /* 0x000fc60003f4e000 */
[----:B------:R-:W-:Y:S01]  /*06b0*/  @P4 FMUL R6, R6, 0.25 ;  /* 0x3e80000006064820 */ /* 0x000fe20000400000 */
[----:B--2---:R-:W-:Y:S02]  /*06c0*/  FMUL R9, R9, R12 ;  /* 0x0000000c09097220 */ /* 0x004fe40000400000 */
[----:B------:R-:W0:Y:S01]  /*06d0*/  MUFU.RCP R12, R3 ;  /* 0x00000003000c7308 */ /* 0x000e220000001000 */
[----:B------:R-:W-:Y:S01]  /*06e0*/  @!P5 FMUL R6, R6, 16777216 ;  /* 0x4b8000000606d820 */ /* 0x000fe20000400000 */
[----:B------:R-:W-:Y:S01]  /*06f0*/  @P6 FMUL R13, R13, 0.25 ;  /* 0x3e8000000d0d6820 */ /* 0x000fe20000400000 */
[----:B------:R-:W-:-:S05]  /*0700*/  @!P3 FMUL R17, R17, 16777216 ;  /* 0x4b8000001111b820 */ /* 0x000fca0000400000 */
[----:B------:R-:W1:Y:S01]  /*0710*/  MUFU.RCP R6, R6 ;  /* 0x0000000600067308 */ /* 0x000e620000001000 */
[----:B------:R-:W-:Y:S01]  /*0720*/  @!P2 FMUL R13, R13, 16777216 ;  /* 0x4b8000000d0da820 */ /* 0x000fe20000400000 */
[C---:B------:R-:W-:Y:S01]  /*0730*/  FSEL R16, R7.reuse, 1, P6 ;  /* 0x3f80000007107808 */ /* 0x040fe20003000000 */
[----:B0-----:R-:W-:Y:S01]  /*0740*/  FMUL R12, R12, R17 ;  /* 0x000000110c0c7220 */ /* 0x001fe20000400000 */
[----:B------:R-:W-:-:S04]  /*0750*/  FSEL R17, R7, 1, P4 ;  /* 0x3f80000007117808 */ /* 0x000fc80002000000 */
[----:B------:R-:W0:Y:S01]  /*0760*/  MUFU.RCP R13, R13 ;  /* 0x0000000d000d7308 */ /* 0x000e220000001000 */
[----:B-----5:R-:W-:Y:S02]  /*0770*/  SEL R7, R5, RZ, !P0 ;  /* 0x000000ff05077207 */ /* 0x020fe40004000000 */
[----:B----4-:R-:W-:Y:S01]  /*0780*/  SEL R14, R14, RZ, !P0 ;  /* 0x000000ff0e0e7207 */ /* 0x010fe20004000000 */
[----:B------:R-:W-:-:S04]  /*0790*/  @!P5 FMUL R17, R17, 16777216 ;  /* 0x4b8000001111d820 */ /* 0x000fc80000400000 */
[----:B-1----:R-:W-:Y:S01]  /*07a0*/  FMUL R3, R6, R17 ;  /* 0x0000001106037220 */ /* 0x002fe20000400000 */
[----:B------:R-:W-:Y:S01]  /*07b0*/  FADD R6, R14, -R7 ;  /* 0x800000070e067221 */ /* 0x000fe20000000000 */
[----:B---3--:R-:W-:Y:S02]  /*07c0*/  SEL R7, R22, RZ, P1 ;  /* 0x000000ff16077207 */ /* 0x008fe40000800000 */
[----:B------:R-:W-:Y:S01]  /*07d0*/  SEL R14, R20, RZ, P1 ;  /* 0x000000ff140e7207 */ /* 0x000fe20000800000 */
[----:B------:R-:W-:Y:S01]  /*07e0*/  @!P2 FMUL R16, R16, 16777216 ;  /* 0x4b8000001010a820 */ /* 0x000fe20000400000 */
[----:B------:R-:W-:Y:S01]  /*07f0*/  SEL R5, R15, RZ, !P0 ;  /* 0x000000ff0f057207 */ /* 0x000fe20004000000 */
[----:B------:R-:W-:Y:S01]  /*0800*/  FMUL R9, R9, R6 ;  /* 0x0000000609097220 */ /* 0x000fe20000400000 */
[----:B------:R-:W-:Y:S01]  /*0810*/  SEL R18, R11, RZ, !P0 ;  /* 0x000000ff0b127207 */ /* 0x000fe20004000000 */
[----:B------:R-:W-:Y:S01]  /*0820*/  FADD R14, R14, -R7 ;  /* 0x800000070e0e7221 */ /* 0x000fe20000000000 */
[----:B0-----:R-:W-:Y:S01]  /*0830*/  FMUL R13, R13, R16 ;  /* 0x000000100d0d7220 */ /* 0x001fe20000400000 */
[----:B------:R-:W0:Y:S01]  /*0840*/  LDC.64 R6, c[0x0][0x260] ;  /* 0x00009800ff067b82 */ /* 0x000e220000000a00 */
[----:B------:R-:W-:-:S02]  /*0850*/  SEL R16, R21, RZ, P1 ;  /* 0x000000ff15107207 */ /* 0x000fc40000800000 */
[----:B------:R-:W-:Y:S01]  /*0860*/  SEL R23, R23, RZ, P1 ;  /* 0x000000ff17177207 */ /* 0x000fe20000800000 */
[----:B------:R-:W-:Y:S01]  /*0870*/  FADD R5, R5, -R18 ;  /* 0x8000001205057221 */ /* 0x000fe20000000000 */
[----:B------:R-:W-:Y:S02]  /*0880*/  SEL R8, R8, RZ, !P0 ;  /* 0x000000ff08087207 */ /* 0x000fe40004000000 */
[----:B------:R-:W-:Y:S01]  /*0890*/  SEL R11, R2, RZ, !P0 ;  /* 0x000000ff020b7207 */ /* 0x000fe20004000000 */
[----:B------:R-:W-:Y:S01]  /*08a0*/  FADD R16, R16, -R23 ;  /* 0x8000001710107221 */ /* 0x000fe20000000000 */
[----:B------:R-:W-:Y:S01]  /*08b0*/  FMUL R12, R12, R5 ;  /* 0x000000050c0c7220 */ /* 0x000fe20000400000 */
[----:B------:R-:W-:Y:S02]  /*08c0*/  SEL R5, R10, RZ, !P0 ;  /* 0x000000ff0a057207 */ /* 0x000fe40004000000 */
[----:B------:R-:W-:Y:S01]  /*08d0*/  SEL R0, R0, RZ, !P0 ;  /* 0x000000ff00007207 */ /* 0x000fe20004000000 */
[----:B------:R-:W-:Y:S01]  /*08e0*/  FMUL R3, R3, R14 ;  /* 0x0000000e03037220 */ /* 0x000fe20000400000 */
[----:B------:R-:W-:Y:S01]  /*08f0*/  SEL R2, R25, RZ, P1 ;  /* 0x000000ff19027207 */ /* 0x000fe20000800000 */
[----:B------:R-:W-:Y:S01]  /*0900*/  FMUL R13, R13, R16 ;  /* 0x000000100d0d7220 */ /* 0x000fe20000400000 */
[----:B------:R-:W-:-:S02]  /*0910*/  SEL R15, R26, RZ, P1 ;  /* 0x000000ff1a0f7207 */ /* 0x000fc40000800000 */
[----:B------:R-:W-:Y:S02]  /*0920*/  SEL R17, R28, RZ, P1 ;  /* 0x000000ff1c117207 */ /* 0x000fe40000800000 */
[----:B------:R-:W-:Y:S01]  /*0930*/  SEL R4, R4, RZ, P1 ;  /* 0x000000ff04047207 */ /* 0x000fe20000800000 */
[----:B------:R-:W-:Y:S01]  /*0940*/  FFMA R9, R8, R9, R11 ;  /* 0x0000000908097223 */ /* 0x000fe2000000000b */
[----:B------:R-:W-:Y:S01]  /*0950*/  FFMA R12, R5, R12, R0 ;  /* 0x0000000c050c7223 */ /* 0x000fe20000000000 */
[----:B------:R-:W-:Y:S02]  /*0960*/  FFMA R3, R2, R3, R17 ;  /* 0x0000000302037223 */ /* 0x000fe40000000011 */
[----:B------:R-:W-:Y:S01]  /*0970*/  FFMA R4, R15, R13, R4 ;  /* 0x0000000d0f047223 */ /* 0x000fe20000000004 */
[----:B------:R-:W-:Y:S02]  /*0980*/  FSETP.GEU.AND P3, PT, R9, RZ, PT ;  /* 0x000000ff0900720b */ /* 0x000fe40003f6e000 */
[----:B------:R-:W-:-:S02]  /*0990*/  FSETP.GEU.AND P4, PT, R12, RZ, PT ;  /* 0x000000ff0c00720b */ /* 0x000fc40003f8e000 */
[----:B------:R-:W-:Y:S02]  /*09a0*/  FSETP.GEU.AND P2, PT, R3, RZ, PT ;  /* 0x000000ff0300720b */ /* 0x000fe40003f4e000 */
[----:B------:R-:W-:Y:S02]  /*09b0*/  FSETP.GEU.AND P1, PT, R4, RZ, PT ;  /* 0x000000ff0400720b */ /* 0x000fe40003f2e000 */
[----:B------:R-:W-:Y:S01]  /*09c0*/  FSEL R8, R9, RZ, P3 ;  /* 0x000000ff09087208 */ /* 0x000fe20001800000 */
[----:B0-----:R-:W-:Y:S01]  /*09d0*/  IMAD.WIDE R6, R27, 0x4, R6 ;  /* 0x000000041b067825 */ /* 0x001fe200078e0206 */
[----:B------:R-:W-:Y:S02]  /*09e0*/  FSEL R9, R12, RZ, P4 ;  /* 0x000000ff0c097208 */ /* 0x000fe40002000000 */
[----:B------:R-:W-:Y:S02]  /*09f0*/  @P0 FSEL R8, R3, RZ, P2 ;  /* 0x000000ff03080208 */ /* 0x000fe40001000000 */
[----:B------:R-:W-:-:S05]  /*0a00*/  @P0 FSEL R9, R4, RZ, P1 ;  /* 0x000000ff04090208 */ /* 0x000fca0000800000 */
[----:B------:R-:W-:Y:S01]  /*0a10*/  STG.E.64 desc[UR4][R6.64], R8 ;  /* 0x0000000806007986 */ /* 0x000fe2000c101b04 */
[----:B------:R-:W-:Y:S05]  /*0a20*/  EXIT ;  /* 0x000000000000794d */ /* 0x000fea0003800000 */
.L_x_0:
[----:B------:R-:W-:-:S00]  /*0a30*/  BRA `(.L_x_0) ;  /* 0xfffffffc00fc7947 */ /* 0x000fc0000383ffff */
[----:B------:R-:W-:-:S00]  /*0a40*/  NOP ;  /* 0x0000000000007918 */ /* 0x000fc00000000000 */
        /* <DEDUP_REMOVED lines=11> */
.L_x_1:


//--------------------- .nv.global.init           --------------------------
	.section	.nv.global.init,"aw",@progbits
.nv.global.init:
	.type		_$_str,@object
	.size		_$_str,(_$_str_$_2 - _$_str)
_$_str:
        /*0000*/ 	.byte	0x5f, 0x5f, 0x43, 0x55, 0x44, 0x41, 0x5f, 0x46, 0x54, 0x5a, 0x00
	.type		_$_str_$_2,@object
	.size		_$_str_$_2,(.L_1 - _$_str_$_2)
_$_str_$_2:
        /*000b*/ 	.byte	0x5f, 0x5f, 0x43, 0x55, 0x44, 0x41, 0x5f, 0x50, 0x52, 0x45, 0x43, 0x5f, 0x53, 0x51, 0x52, 0x54
        /*001b*/ 	.byte	0x00
.L_1:


//--------------------- .nv.constant0.triton_poi_fused_cat_1 --------------------------
	.section	.nv.constant0.triton_poi_fused_cat_1,"a",@progbits
	.sectionflags	@""
	.align	4
.nv.constant0.triton_poi_fused_cat_1:
	.zero		620
